//
// Generated by NVIDIA NVVM Compiler
//
// Compiler Build ID: CL-36424714
// Cuda compilation tools, release 13.0, V13.0.88
// Based on NVVM 20.0.0
//

.version 9.0
.target sm_100
.address_size 64

	// .globl	_Z6kernelPfS_

.visible .entry _Z6kernelPfS_(
	.param .u64 .ptr .align 1 _Z6kernelPfS__param_0,
	.param .u64 .ptr .align 1 _Z6kernelPfS__param_1
)
{
	.reg .pred 	%p<2>;
	.reg .b32 	%r<16>;
	.reg .b32 	%f<2>;
	.reg .b64 	%rd<9>;

	ld.param.u64 	%rd1, [_Z6kernelPfS__param_0];
	ld.param.u64 	%rd2, [_Z6kernelPfS__param_1];
	mov.u32 	%r1, %ntid.x;
	mov.u32 	%r2, %ctaid.x;
	mov.u32 	%r3, %tid.x;
	mad.lo.s32 	%r4, %r1, %r2, %r3;
	mul.hi.s32 	%r5, %r4, 715827883;
	shr.u32 	%r6, %r5, 31;
	shr.u32 	%r7, %r5, 7;
	add.s32 	%r8, %r7, %r6;
	mul.lo.s32 	%r9, %r8, 768;
	sub.s32 	%r10, %r4, %r9;
	setp.gt.s32 	%p1, %r10, 759;
	@%p1 bra 	$L__BB0_2;
	cvta.to.global.u64 	%rd3, %rd1;
	cvta.to.global.u64 	%rd4, %rd2;
	mul.hi.u32 	%r11, %r2, 715827883;
	mul.lo.s32 	%r12, %r11, 6;
	sub.s32 	%r13, %r2, %r12;
	mul.wide.s32 	%rd5, %r4, 4;
	add.s64 	%rd6, %rd3, %rd5;
	ld.global.f32 	%f1, [%rd6];
	mad.lo.s32 	%r14, %r13, %r1, %r3;
	mad.lo.s32 	%r15, %r11, 760, %r14;
	mul.wide.u32 	%rd7, %r15, 4;
	add.s64 	%rd8, %rd4, %rd7;
	st.global.f32 	[%rd8], %f1;
$L__BB0_2:
	ret;

}


// ===== COMPILED SASS (sm_100) =====

	.target	sm_100

	.elftype	@"ET_EXEC"


//--------------------- .note.nv.tkinfo           --------------------------
	.section	.note.nv.tkinfo,"",@"SHT_NOTE"
	.sectionflags	@"SHF_NOTE_NV_TKINFO"
	.tkinfo
        /*0018*/ 	.word	0x00000002
        /*0030*/ 	.string	""
        /*0030*/ 	.string	"ptxas"
        /*0030*/ 	.string	"Cuda compilation tools, release 13.0, V13.0.88"
        /*0030*/ 	.string	"Build cuda_13.0.r13.0/compiler.36424714_0"
        /*0030*/ 	.string	"-arch sm_100 -m 64 "



//--------------------- .note.nv.cuinfo           --------------------------
	.section	.note.nv.cuinfo,"",@"SHT_NOTE"
	.sectionflags	@"SHF_NOTE_NV_CUINFO"
        /*0018*/ 	.short	0x0002
        /*001a*/ 	.short	0x0064
        /*001c*/ 	.short	0x0082
	.zero		2


//--------------------- .nv.info                  --------------------------
	.section	.nv.info,"",@"SHT_CUDA_INFO"
	.align	4


	//----- nvinfo : EIATTR_REGCOUNT
	.align		4
        /*0000*/ 	.byte	0x04, 0x2f
        /*0002*/ 	.short	(.L_1 - .L_0)
	.align		4
.L_0:
        /*0004*/ 	.word	index@(_Z6kernelPfS_)
        /*0008*/ 	.word	0x0000000b


	//----- nvinfo : EIATTR_FRAME_SIZE
	.align		4
.L_1:
        /*000c*/ 	.byte	0x04, 0x11
        /*000e*/ 	.short	(.L_3 - .L_2)
	.align		4
.L_2:
        /*0010*/ 	.word	index@(_Z6kernelPfS_)
        /*0014*/ 	.word	0x00000000


	//----- nvinfo : EIATTR_MIN_STACK_SIZE
	.align		4
.L_3:
        /*0018*/ 	.byte	0x04, 0x12
        /*001a*/ 	.short	(.L_5 - .L_4)
	.align		4
.L_4:
        /*001c*/ 	.word	index@(_Z6kernelPfS_)
        /*0020*/ 	.word	0x00000000
.L_5:


//--------------------- .nv.compat                --------------------------
	.section	.nv.compat,"",@"SHT_CUDA_COMPAT_INFO"
	.align	4
        /*0000*/ 	.byte	0x02, 0x09, 0x00, 0x00, 0x02, 0x02, 0x01, 0x00, 0x02, 0x05, 0x05, 0x00, 0x03, 0x07, 0x01, 0x01
        /*0010*/ 	.byte	0x02, 0x03, 0x00, 0x00, 0x02, 0x06, 0x01, 0x00, 0x04, 0x0b, 0x08, 0x00, 0x09, 0x00, 0x00, 0x00
        /*0020*/ 	.byte	0x00, 0x00, 0x00, 0x00


//--------------------- .nv.info._Z6kernelPfS_    --------------------------
	.section	.nv.info._Z6kernelPfS_,"",@"SHT_CUDA_INFO"
	.sectionflags	@""
	.align	4


	//----- nvinfo : EIATTR_CUDA_API_VERSION
	.align		4
        /*0000*/ 	.byte	0x04, 0x37
        /*0002*/ 	.short	(.L_7 - .L_6)
.L_6:
        /*0004*/ 	.word	0x00000082


	//----- nvinfo : EIATTR_KPARAM_INFO
	.align		4
.L_7:
        /*0008*/ 	.byte	0x04, 0x17
        /*000a*/ 	.short	(.L_9 - .L_8)
.L_8:
        /*000c*/ 	.word	0x00000000
        /*0010*/ 	.short	0x0001
        /*0012*/ 	.short	0x0008
        /*0014*/ 	.byte	0x00, 0xf5, 0x21, 0x00


	//----- nvinfo : EIATTR_KPARAM_INFO
	.align		4
.L_9:
        /*0018*/ 	.byte	0x04, 0x17
        /*001a*/ 	.short	(.L_11 - .L_10)
.L_10:
        /*001c*/ 	.word	0x00000000
        /*0020*/ 	.short	0x0000
        /*0022*/ 	.short	0x0000
        /*0024*/ 	.byte	0x00, 0xf5, 0x21, 0x00


	//----- nvinfo : EIATTR_SPARSE_MMA_MASK
	.align		4
.L_11:
        /*0028*/ 	.byte	0x03, 0x50
        /*002a*/ 	.short	0x0000


	//----- nvinfo : EIATTR_MAXREG_COUNT
	.align		4
        /*002c*/ 	.byte	0x03, 0x1b
        /*002e*/ 	.short	0x00ff


	//----- nvinfo : EIATTR_MERCURY_ISA_VERSION
	.align		4
        /*0030*/ 	.byte	0x03, 0x5f
        /*0032*/ 	.short	0x0101


	//----- nvinfo : EIATTR_VRC_CTA_INIT_COUNT
	.align		4
        /*0034*/ 	.byte	0x02, 0x4a
	.zero		1
	.zero		1


	//----- nvinfo : EIATTR_EXIT_INSTR_OFFSETS
	.align		4
        /*0038*/ 	.byte	0x04, 0x1c
        /*003a*/ 	.short	(.L_13 - .L_12)


	//   ....[0]....
.L_12:
        /*003c*/ 	.word	0x000000a0


	//   ....[1]....
        /*0040*/ 	.word	0x00000160


	//----- nvinfo : EIATTR_CBANK_PARAM_SIZE
	.align		4
.L_13:
        /*0044*/ 	.byte	0x03, 0x19
        /*0046*/ 	.short	0x0010


	//----- nvinfo : EIATTR_PARAM_CBANK
	.align		4
        /*0048*/ 	.byte	0x04, 0x0a
        /*004a*/ 	.short	(.L_15 - .L_14)
	.align		4
.L_14:
        /*004c*/ 	.word	index@(.nv.constant0._Z6kernelPfS_)
        /*0050*/ 	.short	0x0380
        /*0052*/ 	.short	0x0010


	//----- nvinfo : EIATTR_SW_WAR
	.align		4
.L_15:
        /*0054*/ 	.byte	0x04, 0x36
        /*0056*/ 	.short	(.L_17 - .L_16)
.L_16:
        /*0058*/ 	.word	0x00000008
.L_17:


//--------------------- .nv.callgraph             --------------------------
	.section	.nv.callgraph,"",@"SHT_CUDA_CALLGRAPH"
	.align	4
	.sectionentsize	8
	.align		4
        /*0000*/ 	.word	0x00000000
	.align		4
        /*0004*/ 	.word	0xffffffff
	.align		4
        /*0008*/ 	.word	0x00000000
	.align		4
        /*000c*/ 	.word	0xfffffffe
	.align		4
        /*0010*/ 	.word	0x00000000
	.align		4
        /*0014*/ 	.word	0xfffffffd
	.align		4
        /*0018*/ 	.word	0x00000000
	.align		4
        /*001c*/ 	.word	0xfffffffc


//--------------------- .text._Z6kernelPfS_       --------------------------
	.section	.text._Z6kernelPfS_,"ax",@progbits
	.align	128
        .global         _Z6kernelPfS_
        .type           _Z6kernelPfS_,@function
        .size           _Z6kernelPfS_,(.L_x_1 - _Z6kernelPfS_)
        .other          _Z6kernelPfS_,@"STO_CUDA_ENTRY STV_DEFAULT"
_Z6kernelPfS_:
.text._Z6kernelPfS_:
[----:B------:R-:W-:Y:S01]  /*0000*/  LDC R1, c[0x0][0x37c] ;  /* 0x0000df00ff017b82 */ /* 0x000fe20000000800 */
[----:B------:R-:W0:Y:S01]  /*0010*/  S2R R7, SR_CTAID.X ;  /* 0x0000000000077919 */ /* 0x000e220000002500 */
[----:B------:R-:W0:Y:S01]  /*0020*/  LDCU UR6, c[0x0][0x360] ;  /* 0x00006c00ff0677ac */ /* 0x000e220008000800 */
[----:B------:R-:W0:Y:S02]  /*0030*/  S2R R8, SR_TID.X ;  /* 0x0000000000087919 */ /* 0x000e240000002100 */
[----:B0-----:R-:W-:-:S04]  /*0040*/  IMAD R5, R7, UR6, R8 ;  /* 0x0000000607057c24 */ /* 0x001fc8000f8e0208 */
[----:B------:R-:W-:-:S05]  /*0050*/  IMAD.HI R0, R5, 0x2aaaaaab, RZ ;  /* 0x2aaaaaab05007827 */ /* 0x000fca00078e02ff */
[----:B------:R-:W-:-:S04]  /*0060*/  SHF.R.U32.HI R3, RZ, 0x1f, R0 ;  /* 0x0000001fff037819 */ /* 0x000fc80000011600 */
[----:B------:R-:W-:-:S05]  /*0070*/  LEA.HI R0, R0, R3, RZ, 0x19 ;  /* 0x0000000300007211 */ /* 0x000fca00078fc8ff */
[----:B------:R-:W-:-:S05]  /*0080*/  IMAD R0, R0, -0x300, R5 ;  /* 0xfffffd0000007824 */ /* 0x000fca00078e0205 */
[----:B------:R-:W-:-:S13]  /*0090*/  ISETP.GT.AND P0, PT, R0, 0x2f7, PT ;  /* 0x000002f70000780c */ /* 0x000fda0003f04270 */
[----:B------:R-:W-:Y:S05]  /*00a0*/  @P0 EXIT ;  /* 0x000000000000094d */ /* 0x000fea0003800000 */
[----:B------:R-:W0:Y:S01]  /*00b0*/  LDC.64 R2, c[0x0][0x380] ;  /* 0x0000e000ff027b82 */ /* 0x000e220000000a00 */
[----:B------:R-:W1:Y:S01]  /*00c0*/  LDCU.64 UR4, c[0x0][0x358] ;  /* 0x00006b00ff0477ac */ /* 0x000e620008000a00 */
[----:B0-----:R-:W-:-:S06]  /*00d0*/  IMAD.WIDE R2, R5, 0x4, R2 ;  /* 0x0000000405027825 */ /* 0x001fcc00078e0202 */
[----:B------:R-:W0:Y:S01]  /*00e0*/  LDC.64 R4, c[0x0][0x388] ;  /* 0x0000e200ff047b82 */ /* 0x000e220000000a00 */
[----:B-1----:R-:W2:Y:S01]  /*00f0*/  LDG.E R3, desc[UR4][R2.64] ;  /* 0x0000000402037981 */ /* 0x002ea2000c1e1900 */
[----:B------:R-:W-:-:S04]  /*0100*/  IMAD.HI.U32 R0, R7, 0x2aaaaaab, RZ ;  /* 0x2aaaaaab07007827 */ /* 0x000fc800078e00ff */
[----:B------:R-:W-:-:S04]  /*0110*/  IMAD R6, R0, -0x6, R7 ;  /* 0xfffffffa00067824 */ /* 0x000fc800078e0207 */
[----:B------:R-:W-:-:S04]  /*0120*/  IMAD R7, R6, UR6, R8 ;  /* 0x0000000606077c24 */ /* 0x000fc8000f8e0208 */
[----:B------:R-:W-:-:S04]  /*0130*/  IMAD R7, R0, 0x2f8, R7 ;  /* 0x000002f800077824 */ /* 0x000fc800078e0207 */
[----:B0-----:R-:W-:-:S05]  /*0140*/  IMAD.WIDE.U32 R4, R7, 0x4, R4 ;  /* 0x0000000407047825 */ /* 0x001fca00078e0004 */
[----:B--2---:R-:W-:Y:S01]  /*0150*/  STG.E desc[UR4][R4.64], R3 ;  /* 0x0000000304007986 */ /* 0x004fe2000c101904 */
[----:B------:R-:W-:Y:S05]  /*0160*/  EXIT ;  /* 0x000000000000794d */ /* 0x000fea0003800000 */
.L_x_0:
[----:B------:R-:W-:-:S00]  /*0170*/  BRA `(.L_x_0) ;  /* 0xfffffffc00fc7947 */ /* 0x000fc0000383ffff */
[----:B------:R-:W-:-:S00]  /*0180*/  NOP ;  /* 0x0000000000007918 */ /* 0x000fc00000000000 */
[----:B------:R-:W-:-:S00]  /*0190*/  NOP ;  /* 0x0000000000007918 */ /* 0x000fc00000000000 */
[----:B------:R-:W-:-:S00]  /*01a0*/  NOP ;  /* 0x0000000000007918 */ /* 0x000fc00000000000 */
[----:B------:R-:W-:-:S00]  /*01b0*/  NOP ;  /* 0x0000000000007918 */ /* 0x000fc00000000000 */
[----:B------:R-:W-:-:S00]  /*01c0*/  NOP ;  /* 0x0000000000007918 */ /* 0x000fc00000000000 */
[----:B------:R-:W-:-:S00]  /*01d0*/  NOP ;  /* 0x0000000000007918 */ /* 0x000fc00000000000 */
[----:B------:R-:W-:-:S00]  /*01e0*/  NOP ;  /* 0x0000000000007918 */ /* 0x000fc00000000000 */
[----:B------:R-:W-:-:S00]  /*01f0*/  NOP ;  /* 0x0000000000007918 */ /* 0x000fc00000000000 */
.L_x_1:


//--------------------- .nv.shared.reserved.0     --------------------------
	.section	.nv.shared.reserved.0,"aw",@nobits
	.weak		__nv_reservedSMEM_offset_0_alias
	.size		__nv_reservedSMEM_offset_0_alias, 0, 64
	.other		__nv_reservedSMEM_offset_0_alias,@"STO_CUDA_RESERVED_SHARED STV_DEFAULT"
__nv_reservedSMEM_offset_0_alias:
	.zero		0
	.zero		64


//--------------------- .nv.constant0._Z6kernelPfS_ --------------------------
	.section	.nv.constant0._Z6kernelPfS_,"a",@progbits
	.sectionflags	@""
	.align	4
.nv.constant0._Z6kernelPfS_:
	.zero		912


//--------------------- SYMBOLS --------------------------

	.type		.nv.reservedSmem.offset0,@object
	.size		.nv.reservedSmem.offset0,0x4
